//
// Generated by NVIDIA NVVM Compiler
//
// Compiler Build ID: CL-36424714
// Cuda compilation tools, release 13.0, V13.0.88
// Based on NVVM 20.0.0
//

.version 9.0
.target sm_100
.address_size 64

	// .globl	_Z20TiledMatMulKernelRefPKfS0_Pfiii
// _ZZ20TiledMatMulKernelRefPKfS0_PfiiiE2Ms has been demoted
// _ZZ20TiledMatMulKernelRefPKfS0_PfiiiE2Ns has been demoted

.visible .entry _Z20TiledMatMulKernelRefPKfS0_Pfiii(
	.param .u64 .ptr .align 1 _Z20TiledMatMulKernelRefPKfS0_Pfiii_param_0,
	.param .u64 .ptr .align 1 _Z20TiledMatMulKernelRefPKfS0_Pfiii_param_1,
	.param .u64 .ptr .align 1 _Z20TiledMatMulKernelRefPKfS0_Pfiii_param_2,
	.param .u32 _Z20TiledMatMulKernelRefPKfS0_Pfiii_param_3,
	.param .u32 _Z20TiledMatMulKernelRefPKfS0_Pfiii_param_4,
	.param .u32 _Z20TiledMatMulKernelRefPKfS0_Pfiii_param_5
)
{
	.reg .pred 	%p<12>;
	.reg .b32 	%r<42>;
	.reg .b32 	%f<63>;
	.reg .b64 	%rd<13>;
	// demoted variable
	.shared .align 4 .b8 _ZZ20TiledMatMulKernelRefPKfS0_PfiiiE2Ms[1024];
	// demoted variable
	.shared .align 4 .b8 _ZZ20TiledMatMulKernelRefPKfS0_PfiiiE2Ns[1024];
	ld.param.u64 	%rd4, [_Z20TiledMatMulKernelRefPKfS0_Pfiii_param_0];
	ld.param.u64 	%rd5, [_Z20TiledMatMulKernelRefPKfS0_Pfiii_param_1];
	ld.param.u64 	%rd6, [_Z20TiledMatMulKernelRefPKfS0_Pfiii_param_2];
	ld.param.u32 	%r23, [_Z20TiledMatMulKernelRefPKfS0_Pfiii_param_3];
	ld.param.u32 	%r24, [_Z20TiledMatMulKernelRefPKfS0_Pfiii_param_4];
	ld.param.u32 	%r25, [_Z20TiledMatMulKernelRefPKfS0_Pfiii_param_5];
	mov.u32 	%r26, %ctaid.y;
	mov.u32 	%r27, %ntid.y;
	mov.u32 	%r39, %tid.y;
	mad.lo.s32 	%r2, %r26, %r27, %r39;
	mov.u32 	%r28, %ctaid.x;
	mov.u32 	%r29, %ntid.x;
	mov.u32 	%r37, %tid.x;
	mad.lo.s32 	%r4, %r28, %r29, %r37;
	setp.lt.s32 	%p1, %r24, 1;
	mov.f32 	%f62, 0f00000000;
	@%p1 bra 	$L__BB0_7;
	add.s32 	%r30, %r24, 15;
	shr.u32 	%r31, %r30, 4;
	shl.b32 	%r32, %r39, 6;
	mov.u32 	%r33, _ZZ20TiledMatMulKernelRefPKfS0_PfiiiE2Ms;
	add.s32 	%r5, %r33, %r32;
	shl.b32 	%r34, %r37, 2;
	add.s32 	%r6, %r5, %r34;
	mov.u32 	%r35, _ZZ20TiledMatMulKernelRefPKfS0_PfiiiE2Ns;
	add.s32 	%r8, %r35, %r34;
	add.s32 	%r7, %r8, %r32;
	neg.s32 	%r41, %r31;
	mad.lo.s32 	%r40, %r39, %r25, %r4;
	shl.b32 	%r11, %r25, 4;
	mad.lo.s32 	%r38, %r24, %r2, %r37;
	cvta.to.global.u64 	%rd1, %rd4;
	cvta.to.global.u64 	%rd2, %rd5;
	mov.f32 	%f62, 0f00000000;
$L__BB0_2:
	setp.ge.s32 	%p2, %r2, %r23;
	mul.wide.s32 	%rd7, %r38, 4;
	add.s64 	%rd3, %rd1, %rd7;
	setp.ge.s32 	%p3, %r37, %r24;
	mov.f32 	%f60, 0f00000000;
	or.pred  	%p4, %p2, %p3;
	@%p4 bra 	$L__BB0_4;
	ld.global.nc.f32 	%f60, [%rd3];
$L__BB0_4:
	setp.ge.s32 	%p5, %r4, %r25;
	st.shared.f32 	[%r6], %f60;
	setp.ge.s32 	%p6, %r39, %r24;
	mov.f32 	%f61, 0f00000000;
	or.pred  	%p7, %p5, %p6;
	@%p7 bra 	$L__BB0_6;
	mul.wide.s32 	%rd8, %r40, 4;
	add.s64 	%rd9, %rd2, %rd8;
	ld.global.nc.f32 	%f61, [%rd9];
$L__BB0_6:
	st.shared.f32 	[%r7], %f61;
	bar.sync 	0;
	ld.shared.f32 	%f12, [%r5];
	ld.shared.f32 	%f13, [%r8];
	fma.rn.f32 	%f14, %f12, %f13, %f62;
	ld.shared.f32 	%f15, [%r5+4];
	ld.shared.f32 	%f16, [%r8+64];
	fma.rn.f32 	%f17, %f15, %f16, %f14;
	ld.shared.f32 	%f18, [%r5+8];
	ld.shared.f32 	%f19, [%r8+128];
	fma.rn.f32 	%f20, %f18, %f19, %f17;
	ld.shared.f32 	%f21, [%r5+12];
	ld.shared.f32 	%f22, [%r8+192];
	fma.rn.f32 	%f23, %f21, %f22, %f20;
	ld.shared.f32 	%f24, [%r5+16];
	ld.shared.f32 	%f25, [%r8+256];
	fma.rn.f32 	%f26, %f24, %f25, %f23;
	ld.shared.f32 	%f27, [%r5+20];
	ld.shared.f32 	%f28, [%r8+320];
	fma.rn.f32 	%f29, %f27, %f28, %f26;
	ld.shared.f32 	%f30, [%r5+24];
	ld.shared.f32 	%f31, [%r8+384];
	fma.rn.f32 	%f32, %f30, %f31, %f29;
	ld.shared.f32 	%f33, [%r5+28];
	ld.shared.f32 	%f34, [%r8+448];
	fma.rn.f32 	%f35, %f33, %f34, %f32;
	ld.shared.f32 	%f36, [%r5+32];
	ld.shared.f32 	%f37, [%r8+512];
	fma.rn.f32 	%f38, %f36, %f37, %f35;
	ld.shared.f32 	%f39, [%r5+36];
	ld.shared.f32 	%f40, [%r8+576];
	fma.rn.f32 	%f41, %f39, %f40, %f38;
	ld.shared.f32 	%f42, [%r5+40];
	ld.shared.f32 	%f43, [%r8+640];
	fma.rn.f32 	%f44, %f42, %f43, %f41;
	ld.shared.f32 	%f45, [%r5+44];
	ld.shared.f32 	%f46, [%r8+704];
	fma.rn.f32 	%f47, %f45, %f46, %f44;
	ld.shared.f32 	%f48, [%r5+48];
	ld.shared.f32 	%f49, [%r8+768];
	fma.rn.f32 	%f50, %f48, %f49, %f47;
	ld.shared.f32 	%f51, [%r5+52];
	ld.shared.f32 	%f52, [%r8+832];
	fma.rn.f32 	%f53, %f51, %f52, %f50;
	ld.shared.f32 	%f54, [%r5+56];
	ld.shared.f32 	%f55, [%r8+896];
	fma.rn.f32 	%f56, %f54, %f55, %f53;
	ld.shared.f32 	%f57, [%r5+60];
	ld.shared.f32 	%f58, [%r8+960];
	fma.rn.f32 	%f62, %f57, %f58, %f56;
	bar.sync 	0;
	add.s32 	%r41, %r41, 1;
	setp.ne.s32 	%p8, %r41, 0;
	add.s32 	%r40, %r40, %r11;
	add.s32 	%r39, %r39, 16;
	add.s32 	%r38, %r38, 16;
	add.s32 	%r37, %r37, 16;
	@%p8 bra 	$L__BB0_2;
$L__BB0_7:
	setp.ge.s32 	%p9, %r2, %r23;
	setp.ge.s32 	%p10, %r4, %r25;
	or.pred  	%p11, %p9, %p10;
	@%p11 bra 	$L__BB0_9;
	mad.lo.s32 	%r36, %r25, %r2, %r4;
	cvta.to.global.u64 	%rd10, %rd6;
	mul.wide.s32 	%rd11, %r36, 4;
	add.s64 	%rd12, %rd10, %rd11;
	st.global.f32 	[%rd12], %f62;
$L__BB0_9:
	ret;

}


// ===== COMPILED SASS (sm_100) =====

	.target	sm_100

	.elftype	@"ET_EXEC"


//--------------------- .note.nv.tkinfo           --------------------------
	.section	.note.nv.tkinfo,"",@"SHT_NOTE"
	.sectionflags	@"SHF_NOTE_NV_TKINFO"
	.tkinfo
        /*0018*/ 	.word	0x00000002
        /*0030*/ 	.string	""
        /*0030*/ 	.string	"ptxas"
        /*0030*/ 	.string	"Cuda compilation tools, release 13.0, V13.0.88"
        /*0030*/ 	.string	"Build cuda_13.0.r13.0/compiler.36424714_0"
        /*0030*/ 	.string	"-arch sm_100 -m 64 "



//--------------------- .note.nv.cuinfo           --------------------------
	.section	.note.nv.cuinfo,"",@"SHT_NOTE"
	.sectionflags	@"SHF_NOTE_NV_CUINFO"
        /*0018*/ 	.short	0x0002
        /*001a*/ 	.short	0x0064
        /*001c*/ 	.short	0x0082
	.zero		2


//--------------------- .nv.info                  --------------------------
	.section	.nv.info,"",@"SHT_CUDA_INFO"
	.align	4


	//----- nvinfo : EIATTR_REGCOUNT
	.align		4
        /*0000*/ 	.byte	0x04, 0x2f
        /*0002*/ 	.short	(.L_1 - .L_0)
	.align		4
.L_0:
        /*0004*/ 	.word	index@(_Z20TiledMatMulKernelRefPKfS0_Pfiii)
        /*0008*/ 	.word	0x00000020


	//----- nvinfo : EIATTR_FRAME_SIZE
	.align		4
.L_1:
        /*000c*/ 	.byte	0x04, 0x11
        /*000e*/ 	.short	(.L_3 - .L_2)
	.align		4
.L_2:
        /*0010*/ 	.word	index@(_Z20TiledMatMulKernelRefPKfS0_Pfiii)
        /*0014*/ 	.word	0x00000000


	//----- nvinfo : EIATTR_MIN_STACK_SIZE
	.align		4
.L_3:
        /*0018*/ 	.byte	0x04, 0x12
        /*001a*/ 	.short	(.L_5 - .L_4)
	.align		4
.L_4:
        /*001c*/ 	.word	index@(_Z20TiledMatMulKernelRefPKfS0_Pfiii)
        /*0020*/ 	.word	0x00000000
.L_5:


//--------------------- .nv.compat                --------------------------
	.section	.nv.compat,"",@"SHT_CUDA_COMPAT_INFO"
	.align	4
        /*0000*/ 	.byte	0x02, 0x09, 0x00, 0x00, 0x02, 0x02, 0x01, 0x00, 0x02, 0x05, 0x05, 0x00, 0x03, 0x07, 0x01, 0x01
        /*0010*/ 	.byte	0x02, 0x03, 0x00, 0x00, 0x02, 0x06, 0x01, 0x00, 0x04, 0x0b, 0x08, 0x00, 0x09, 0x00, 0x00, 0x00
        /*0020*/ 	.byte	0x00, 0x00, 0x00, 0x00


//--------------------- .nv.info._Z20TiledMatMulKernelRefPKfS0_Pfiii --------------------------
	.section	.nv.info._Z20TiledMatMulKernelRefPKfS0_Pfiii,"",@"SHT_CUDA_INFO"
	.sectionflags	@""
	.align	4


	//----- nvinfo : EIATTR_CUDA_API_VERSION
	.align		4
        /*0000*/ 	.byte	0x04, 0x37
        /*0002*/ 	.short	(.L_7 - .L_6)
.L_6:
        /*0004*/ 	.word	0x00000082


	//----- nvinfo : EIATTR_KPARAM_INFO
	.align		4
.L_7:
        /*0008*/ 	.byte	0x04, 0x17
        /*000a*/ 	.short	(.L_9 - .L_8)
.L_8:
        /*000c*/ 	.word	0x00000000
        /*0010*/ 	.short	0x0005
        /*0012*/ 	.short	0x0020
        /*0014*/ 	.byte	0x00, 0xf0, 0x11, 0x00


	//----- nvinfo : EIATTR_KPARAM_INFO
	.align		4
.L_9:
        /*0018*/ 	.byte	0x04, 0x17
        /*001a*/ 	.short	(.L_11 - .L_10)
.L_10:
        /*001c*/ 	.word	0x00000000
        /*0020*/ 	.short	0x0004
        /*0022*/ 	.short	0x001c
        /*0024*/ 	.byte	0x00, 0xf0, 0x11, 0x00


	//----- nvinfo : EIATTR_KPARAM_INFO
	.align		4
.L_11:
        /*0028*/ 	.byte	0x04, 0x17
        /*002a*/ 	.short	(.L_13 - .L_12)
.L_12:
        /*002c*/ 	.word	0x00000000
        /*0030*/ 	.short	0x0003
        /*0032*/ 	.short	0x0018
        /*0034*/ 	.byte	0x00, 0xf0, 0x11, 0x00


	//----- nvinfo : EIATTR_KPARAM_INFO
	.align		4
.L_13:
        /*0038*/ 	.byte	0x04, 0x17
        /*003a*/ 	.short	(.L_15 - .L_14)
.L_14:
        /*003c*/ 	.word	0x00000000
        /*0040*/ 	.short	0x0002
        /*0042*/ 	.short	0x0010
        /*0044*/ 	.byte	0x00, 0xf5, 0x21, 0x00


	//----- nvinfo : EIATTR_KPARAM_INFO
	.align		4
.L_15:
        /*0048*/ 	.byte	0x04, 0x17
        /*004a*/ 	.short	(.L_17 - .L_16)
.L_16:
        /*004c*/ 	.word	0x00000000
        /*0050*/ 	.short	0x0001
        /*0052*/ 	.short	0x0008
        /*0054*/ 	.byte	0x00, 0xf5, 0x21, 0x00


	//----- nvinfo : EIATTR_KPARAM_INFO
	.align		4
.L_17:
        /*0058*/ 	.byte	0x04, 0x17
        /*005a*/ 	.short	(.L_19 - .L_18)
.L_18:
        /*005c*/ 	.word	0x00000000
        /*0060*/ 	.short	0x0000
        /*0062*/ 	.short	0x0000
        /*0064*/ 	.byte	0x00, 0xf5, 0x21, 0x00


	//----- nvinfo : EIATTR_SPARSE_MMA_MASK
	.align		4
.L_19:
        /*0068*/ 	.byte	0x03, 0x50
        /*006a*/ 	.short	0x0000


	//----- nvinfo : EIATTR_MAXREG_COUNT
	.align		4
        /*006c*/ 	.byte	0x03, 0x1b
        /*006e*/ 	.short	0x00ff


	//----- nvinfo : EIATTR_NUM_BARRIERS
	.align		4
        /*0070*/ 	.byte	0x02, 0x4c
        /*0072*/ 	.byte	0x01
	.zero		1


	//----- nvinfo : EIATTR_MERCURY_ISA_VERSION
	.align		4
        /*0074*/ 	.byte	0x03, 0x5f
        /*0076*/ 	.short	0x0101


	//----- nvinfo : EIATTR_VRC_CTA_INIT_COUNT
	.align		4
        /*0078*/ 	.byte	0x02, 0x4a
	.zero		1
	.zero		1


	//----- nvinfo : EIATTR_EXIT_INSTR_OFFSETS
	.align		4
        /*007c*/ 	.byte	0x04, 0x1c
        /*007e*/ 	.short	(.L_21 - .L_20)


	//   ....[0]....
.L_20:
        /*0080*/ 	.word	0x000005f0


	//   ....[1]....
        /*0084*/ 	.word	0x00000640


	//----- nvinfo : EIATTR_CBANK_PARAM_SIZE
	.align		4
.L_21:
        /*0088*/ 	.byte	0x03, 0x19
        /*008a*/ 	.short	0x0024


	//----- nvinfo : EIATTR_PARAM_CBANK
	.align		4
        /*008c*/ 	.byte	0x04, 0x0a
        /*008e*/ 	.short	(.L_23 - .L_22)
	.align		4
.L_22:
        /*0090*/ 	.word	index@(.nv.constant0._Z20TiledMatMulKernelRefPKfS0_Pfiii)
        /*0094*/ 	.short	0x0380
        /*0096*/ 	.short	0x0024


	//----- nvinfo : EIATTR_SW_WAR
	.align		4
.L_23:
        /*0098*/ 	.byte	0x04, 0x36
        /*009a*/ 	.short	(.L_25 - .L_24)
.L_24:
        /*009c*/ 	.word	0x00000008
.L_25:


//--------------------- .nv.callgraph             --------------------------
	.section	.nv.callgraph,"",@"SHT_CUDA_CALLGRAPH"
	.align	4
	.sectionentsize	8
	.align		4
        /*0000*/ 	.word	0x00000000
	.align		4
        /*0004*/ 	.word	0xffffffff
	.align		4
        /*0008*/ 	.word	0x00000000
	.align		4
        /*000c*/ 	.word	0xfffffffe
	.align		4
        /*0010*/ 	.word	0x00000000
	.align		4
        /*0014*/ 	.word	0xfffffffd
	.align		4
        /*0018*/ 	.word	0x00000000
	.align		4
        /*001c*/ 	.word	0xfffffffc


//--------------------- .text._Z20TiledMatMulKernelRefPKfS0_Pfiii --------------------------
	.section	.text._Z20TiledMatMulKernelRefPKfS0_Pfiii,"ax",@progbits
	.align	128
        .global         _Z20TiledMatMulKernelRefPKfS0_Pfiii
        .type           _Z20TiledMatMulKernelRefPKfS0_Pfiii,@function
        .size           _Z20TiledMatMulKernelRefPKfS0_Pfiii,(.L_x_3 - _Z20TiledMatMulKernelRefPKfS0_Pfiii)
        .other          _Z20TiledMatMulKernelRefPKfS0_Pfiii,@"STO_CUDA_ENTRY STV_DEFAULT"
_Z20TiledMatMulKernelRefPKfS0_Pfiii:
.text._Z20TiledMatMulKernelRefPKfS0_Pfiii:
[----:B------:R-:W-:Y:S01]  /*0000*/  LDC R1, c[0x0][0x37c] ;  /* 0x0000df00ff017b82 */ /* 0x000fe20000000800 */
[----:B------:R-:W0:Y:S01]  /*0010*/  S2R R0, SR_TID.Y ;  /* 0x0000000000007919 */ /* 0x000e220000002200 */
[----:B------:R-:W1:Y:S06]  /*0020*/  LDCU UR10, c[0x0][0x39c] ;  /* 0x00007380ff0a77ac */ /* 0x000e6c0008000800 */
[----:B------:R-:W0:Y:S01]  /*0030*/  LDC R12, c[0x0][0x364] ;  /* 0x0000d900ff0c7b82 */ /* 0x000e220000000800 */
[----:B------:R-:W-:Y:S01]  /*0040*/  HFMA2 R23, -RZ, RZ, 0, 0 ;  /* 0x00000000ff177431 */ /* 0x000fe200000001ff */
[----:B------:R-:W2:Y:S01]  /*0050*/  S2R R21, SR_TID.X ;  /* 0x0000000000157919 */ /* 0x000ea20000002100 */
[----:B------:R-:W3:Y:S01]  /*0060*/  LDCU UR14, c[0x0][0x3a0] ;  /* 0x00007400ff0e77ac */ /* 0x000ee20008000800 */
[----:B------:R-:W4:Y:S04]  /*0070*/  LDCU.64 UR8, c[0x0][0x358] ;  /* 0x00006b00ff0877ac */ /* 0x000f280008000a00 */
[----:B------:R-:W0:Y:S08]  /*0080*/  S2UR UR4, SR_CTAID.Y ;  /* 0x00000000000479c3 */ /* 0x000e300000002600 */
[----:B------:R-:W2:Y:S01]  /*0090*/  S2UR UR5, SR_CTAID.X ;  /* 0x00000000000579c3 */ /* 0x000ea20000002500 */
[----:B-1----:R-:W-:-:S07]  /*00a0*/  UISETP.GE.AND UP0, UPT, UR10, 0x1, UPT ;  /* 0x000000010a00788c */ /* 0x002fce000bf06270 */
[----:B------:R-:W2:Y:S01]  /*00b0*/  LDC R13, c[0x0][0x360] ;  /* 0x0000d800ff0d7b82 */ /* 0x000ea20000000800 */
[----:B0-----:R-:W-:Y:S02]  /*00c0*/  IMAD R12, R12, UR4, R0 ;  /* 0x000000040c0c7c24 */ /* 0x001fe4000f8e0200 */
[----:B--2---:R-:W-:Y:S01]  /*00d0*/  IMAD R13, R13, UR5, R21 ;  /* 0x000000050d0d7c24 */ /* 0x004fe2000f8e0215 */
[----:B---34-:R-:W-:Y:S06]  /*00e0*/  BRA.U !UP0, `(.L_x_0) ;  /* 0x0000000508347547 */ /* 0x018fec000b800000 */
[----:B------:R-:W0:Y:S01]  /*00f0*/  S2UR UR7, SR_CgaCtaId ;  /* 0x00000000000779c3 */ /* 0x000e220000008800 */
[----:B------:R-:W1:Y:S01]  /*0100*/  LDCU UR11, c[0x0][0x3a0] ;  /* 0x00007400ff0b77ac */ /* 0x000e620008000800 */
[----:B------:R-:W-:Y:S01]  /*0110*/  MOV R23, RZ ;  /* 0x000000ff00177202 */ /* 0x000fe20000000f00 */
[----:B------:R-:W-:Y:S01]  /*0120*/  IMAD R15, R12, UR10, R21 ;  /* 0x0000000a0c0f7c24 */ /* 0x000fe2000f8e0215 */
[----:B------:R-:W-:Y:S01]  /*0130*/  UMOV UR5, 0x400 ;  /* 0x0000040000057882 */ /* 0x000fe20000000000 */
[----:B------:R-:W-:-:S03]  /*0140*/  UIADD3 UR4, UPT, UPT, UR10, 0xf, URZ ;  /* 0x0000000f0a047890 */ /* 0x000fc6000fffe0ff */
[----:B------:R-:W2:Y:S01]  /*0150*/  LDC R14, c[0x0][0x3a0] ;  /* 0x0000e800ff0e7b82 */ /* 0x000ea20000000800 */
[----:B------:R-:W-:Y:S02]  /*0160*/  UIADD3 UR6, UPT, UPT, UR5, 0x400, URZ ;  /* 0x0000040005067890 */ /* 0x000fe4000fffe0ff */
[----:B------:R-:W-:Y:S01]  /*0170*/  USHF.R.U32.HI UR4, URZ, 0x4, UR4 ;  /* 0x00000004ff047899 */ /* 0x000fe20008011604 */
[----:B------:R-:W3:Y:S04]  /*0180*/  LDCU.64 UR12, c[0x0][0x398] ;  /* 0x00007300ff0c77ac */ /* 0x000ee80008000a00 */
[----:B------:R-:W4:Y:S01]  /*0190*/  LDC.64 R2, c[0x0][0x380] ;  /* 0x0000e000ff027b82 */ /* 0x000f220000000a00 */
[----:B------:R-:W-:Y:S01]  /*01a0*/  UIADD3 UR4, UPT, UPT, -UR4, URZ, URZ ;  /* 0x000000ff04047290 */ /* 0x000fe2000fffe1ff */
[----:B-1----:R-:W-:Y:S01]  /*01b0*/  IMAD R17, R0, UR11, R13 ;  /* 0x0000000b00117c24 */ /* 0x002fe2000f8e020d */
[----:B0-----:R-:W-:-:S02]  /*01c0*/  ULEA UR5, UR7, UR5, 0x18 ;  /* 0x0000000507057291 */ /* 0x001fc4000f8ec0ff */
[----:B------:R-:W-:-:S04]  /*01d0*/  ULEA UR6, UR7, UR6, 0x18 ;  /* 0x0000000607067291 */ /* 0x000fc8000f8ec0ff */
[C---:B------:R-:W-:Y:S02]  /*01e0*/  LEA R16, R0.reuse, UR5, 0x6 ;  /* 0x0000000500107c11 */ /* 0x040fe4000f8e30ff */
[C---:B------:R-:W-:Y:S02]  /*01f0*/  LEA R19, R21.reuse, UR6, 0x2 ;  /* 0x0000000615137c11 */ /* 0x040fe4000f8e10ff */
[----:B------:R-:W-:Y:S02]  /*0200*/  LEA R20, R21, R16, 0x2 ;  /* 0x0000001015147211 */ /* 0x000fe400078e10ff */
[----:B---3--:R-:W-:-:S07]  /*0210*/  LEA R18, R0, R19, 0x6 ;  /* 0x0000001300127211 */ /* 0x008fce00078e30ff */
.L_x_1:
[----:B------:R-:W-:Y:S01]  /*0220*/  ISETP.GE.AND P0, PT, R0, UR13, PT ;  /* 0x0000000d00007c0c */ /* 0x000fe2000bf06270 */
[----:B------:R-:W-:Y:S01]  /*0230*/  HFMA2 R29, -RZ, RZ, 0, 0 ;  /* 0x00000000ff1d7431 */ /* 0x000fe200000001ff */
[----:B------:R-:W-:Y:S01]  /*0240*/  ISETP.GE.AND P1, PT, R21, UR13, PT ;  /* 0x0000000d15007c0c */ /* 0x000fe2000bf26270 */
[----:B----4-:R-:W-:Y:S01]  /*0250*/  IMAD.WIDE R4, R15, 0x4, R2 ;  /* 0x000000040f047825 */ /* 0x010fe200078e0202 */
[----:B--2---:R-:W-:Y:S02]  /*0260*/  ISETP.GE.OR P0, PT, R13, R14, P0 ;  /* 0x0000000e0d00720c */ /* 0x004fe40000706670 */
[----:B------:R-:W-:Y:S02]  /*0270*/  ISETP.GE.OR P1, PT, R12, UR12, P1 ;  /* 0x0000000c0c007c0c */ /* 0x000fe40008f26670 */
[----:B------:R-:W-:-:S09]  /*0280*/  MOV R27, RZ ;  /* 0x000000ff001b7202 */ /* 0x000fd20000000f00 */
[----:B------:R-:W0:Y:S02]  /*0290*/  @!P0 LDC.64 R6, c[0x0][0x388] ;  /* 0x0000e200ff068b82 */ /* 0x000e240000000a00 */
[----:B------:R-:W2:Y:S01]  /*02a0*/  @!P1 LDG.E.CONSTANT R27, desc[UR8][R4.64] ;  /* 0x00000008041b9981 */ /* 0x000ea2000c1e9900 */
[----:B0-----:R-:W-:-:S05]  /*02b0*/  @!P0 IMAD.WIDE R6, R17, 0x4, R6 ;  /* 0x0000000411068825 */ /* 0x001fca00078e0206 */
[----:B------:R-:W3:Y:S01]  /*02c0*/  @!P0 LDG.E.CONSTANT R29, desc[UR8][R6.64] ;  /* 0x00000008061d8981 */ /* 0x000ee2000c1e9900 */
[----:B------:R-:W-:-:S04]  /*02d0*/  UIADD3 UR4, UPT, UPT, UR4, 0x1, URZ ;  /* 0x0000000104047890 */ /* 0x000fc8000fffe0ff */
[----:B------:R-:W-:Y:S01]  /*02e0*/  UISETP.NE.AND UP0, UPT, UR4, URZ, UPT ;  /* 0x000000ff0400728c */ /* 0x000fe2000bf05270 */
[----:B------:R-:W-:Y:S02]  /*02f0*/  IADD3 R0, PT, PT, R0, 0x10, RZ ;  /* 0x0000001000007810 */ /* 0x000fe40007ffe0ff */
[----:B------:R-:W-:Y:S02]  /*0300*/  IADD3 R15, PT, PT, R15, 0x10, RZ ;  /* 0x000000100f0f7810 */ /* 0x000fe40007ffe0ff */
[----:B------:R-:W-:Y:S02]  /*0310*/  IADD3 R21, PT, PT, R21, 0x10, RZ ;  /* 0x0000001015157810 */ /* 0x000fe40007ffe0ff */
[----:B------:R-:W-:Y:S01]  /*0320*/  LEA R17, R14, R17, 0x4 ;  /* 0x000000110e117211 */ /* 0x000fe200078e20ff */
[----:B--2---:R-:W-:Y:S04]  /*0330*/  STS [R20], R27 ;  /* 0x0000001b14007388 */ /* 0x004fe80000000800 */
[----:B---3--:R-:W-:Y:S01]  /*0340*/  STS [R18], R29 ;  /* 0x0000001d12007388 */ /* 0x008fe20000000800 */
[----:B------:R-:W-:Y:S06]  /*0350*/  BAR.SYNC.DEFER_BLOCKING 0x0 ;  /* 0x0000000000007b1d */ /* 0x000fec0000010000 */
[----:B------:R-:W-:Y:S04]  /*0360*/  LDS R22, [R19] ;  /* 0x0000000013167984 */ /* 0x000fe80000000800 */
[----:B------:R-:W0:Y:S04]  /*0370*/  LDS.128 R8, [R16] ;  /* 0x0000000010087984 */ /* 0x000e280000000c00 */
[----:B------:R-:W1:Y:S04]  /*0380*/  LDS R26, [R19+0x40] ;  /* 0x00004000131a7984 */ /* 0x000e680000000800 */
[----:B------:R-:W2:Y:S04]  /*0390*/  LDS R25, [R19+0x80] ;  /* 0x0000800013197984 */ /* 0x000ea80000000800 */
[----:B------:R-:W3:Y:S04]  /*03a0*/  LDS R24, [R19+0xc0] ;  /* 0x0000c00013187984 */ /* 0x000ee80000000800 */
[----:B------:R-:W-:Y:S04]  /*03b0*/  LDS.128 R4, [R16+0x10] ;  /* 0x0000100010047984 */ /* 0x000fe80000000c00 */
[----:B------:R-:W-:Y:S01]  /*03c0*/  LDS R27, [R19+0x200] ;  /* 0x00020000131b7984 */ /* 0x000fe20000000800 */
[----:B0-----:R-:W-:-:S03]  /*03d0*/  FFMA R8, R8, R22, R23 ;  /* 0x0000001608087223 */ /* 0x001fc60000000017 */
[----:B------:R-:W0:Y:S01]  /*03e0*/  LDS R23, [R19+0x100] ;  /* 0x0001000013177984 */ /* 0x000e220000000800 */
[----:B-1----:R-:W-:-:S03]  /*03f0*/  FFMA R8, R26, R9, R8 ;  /* 0x000000091a087223 */ /* 0x002fc60000000008 */
[----:B------:R-:W1:Y:S01]  /*0400*/  LDS R22, [R19+0x140] ;  /* 0x0001400013167984 */ /* 0x000e620000000800 */
[----:B--2---:R-:W-:-:S03]  /*0410*/  FFMA R9, R25, R10, R8 ;  /* 0x0000000a19097223 */ /* 0x004fc60000000008 */
[----:B------:R-:W2:Y:S01]  /*0420*/  LDS R25, [R19+0x180] ;  /* 0x0001800013197984 */ /* 0x000ea20000000800 */
[----:B---3--:R-:W-:-:S03]  /*0430*/  FFMA R9, R24, R11, R9 ;  /* 0x0000000b18097223 */ /* 0x008fc60000000009 */
[----:B------:R-:W3:Y:S04]  /*0440*/  LDS R26, [R19+0x1c0] ;  /* 0x0001c000131a7984 */ /* 0x000ee80000000800 */
[----:B------:R-:W-:Y:S01]  /*0450*/  LDS R24, [R19+0x240] ;  /* 0x0002400013187984 */ /* 0x000fe20000000800 */
[----:B0-----:R-:W-:-:S03]  /*0460*/  FFMA R23, R4, R23, R9 ;  /* 0x0000001704177223 */ /* 0x001fc60000000009 */
[----:B------:R-:W0:Y:S01]  /*0470*/  LDS.128 R8, [R16+0x20] ;  /* 0x0000200010087984 */ /* 0x000e220000000c00 */
[----:B-1----:R-:W-:-:S03]  /*0480*/  FFMA R22, R22, R5, R23 ;  /* 0x0000000516167223 */ /* 0x002fc60000000017 */
[----:B------:R-:W1:Y:S01]  /*0490*/  LDS R23, [R19+0x280] ;  /* 0x0002800013177984 */ /* 0x000e620000000800 */
[----:B--2---:R-:W-:-:S03]  /*04a0*/  FFMA R25, R25, R6, R22 ;  /* 0x0000000619197223 */ /* 0x004fc60000000016 */
[----:B------:R-:W2:Y:S01]  /*04b0*/  LDS R22, [R19+0x2c0] ;  /* 0x0002c00013167984 */ /* 0x000ea20000000800 */
[----:B---3--:R-:W-:-:S03]  /*04c0*/  FFMA R7, R26, R7, R25 ;  /* 0x000000071a077223 */ /* 0x008fc60000000019 */
[----:B------:R-:W-:Y:S01]  /*04d0*/  LDS R25, [R19+0x300] ;  /* 0x0003000013197984 */ /* 0x000fe20000000800 */
[----:B0-----:R-:W-:-:S03]  /*04e0*/  FFMA R27, R8, R27, R7 ;  /* 0x0000001b081b7223 */ /* 0x001fc60000000007 */
[----:B------:R-:W0:Y:S01]  /*04f0*/  LDS.128 R4, [R16+0x30] ;  /* 0x0000300010047984 */ /* 0x000e220000000c00 */
[----:B------:R-:W-:-:S03]  /*0500*/  FFMA R24, R24, R9, R27 ;  /* 0x0000000918187223 */ /* 0x000fc6000000001b */
[----:B------:R-:W3:Y:S04]  /*0510*/  LDS R27, [R19+0x340] ;  /* 0x00034000131b7984 */ /* 0x000ee80000000800 */
[----:B------:R-:W4:Y:S04]  /*0520*/  LDS R9, [R19+0x380] ;  /* 0x0003800013097984 */ /* 0x000f280000000800 */
[----:B------:R-:W5:Y:S01]  /*0530*/  LDS R8, [R19+0x3c0] ;  /* 0x0003c00013087984 */ /* 0x000f620000000800 */
[----:B-1----:R-:W-:-:S04]  /*0540*/  FFMA R23, R23, R10, R24 ;  /* 0x0000000a17177223 */ /* 0x002fc80000000018 */
[----:B--2---:R-:W-:-:S04]  /*0550*/  FFMA R11, R22, R11, R23 ;  /* 0x0000000b160b7223 */ /* 0x004fc80000000017 */
[----:B0-----:R-:W-:-:S04]  /*0560*/  FFMA R4, R4, R25, R11 ;  /* 0x0000001904047223 */ /* 0x001fc8000000000b */
[----:B---3--:R-:W-:-:S04]  /*0570*/  FFMA R4, R27, R5, R4 ;  /* 0x000000051b047223 */ /* 0x008fc80000000004 */
[----:B----4-:R-:W-:-:S04]  /*0580*/  FFMA R9, R9, R6, R4 ;  /* 0x0000000609097223 */ /* 0x010fc80000000004 */
[----:B-----5:R-:W-:Y:S01]  /*0590*/  FFMA R23, R8, R7, R9 ;  /* 0x0000000708177223 */ /* 0x020fe20000000009 */
[----:B------:R-:W-:Y:S06]  /*05a0*/  BAR.SYNC.DEFER_BLOCKING 0x0 ;  /* 0x0000000000007b1d */ /* 0x000fec0000010000 */
[----:B------:R-:W-:Y:S05]  /*05b0*/  BRA.U UP0, `(.L_x_1) ;  /* 0xfffffffd00187547 */ /* 0x000fea000b83ffff */
.L_x_0:
[----:B------:R-:W0:Y:S01]  /*05c0*/  LDCU UR4, c[0x0][0x398] ;  /* 0x00007300ff0477ac */ /* 0x000e220008000800 */
[----:B------:R-:W-:-:S04]  /*05d0*/  ISETP.GE.AND P0, PT, R13, UR14, PT ;  /* 0x0000000e0d007c0c */ /* 0x000fc8000bf06270 */
[----:B0-----:R-:W-:-:S13]  /*05e0*/  ISETP.GE.OR P0, PT, R12, UR4, P0 ;  /* 0x000000040c007c0c */ /* 0x001fda0008706670 */
[----:B------:R-:W-:Y:S05]  /*05f0*/  @P0 EXIT ;  /* 0x000000000000094d */ /* 0x000fea0003800000 */
[----:B------:R-:W0:Y:S01]  /*0600*/  LDC.64 R2, c[0x0][0x390] ;  /* 0x0000e400ff027b82 */ /* 0x000e220000000a00 */
[----:B------:R-:W-:-:S04]  /*0610*/  IMAD R13, R12, UR14, R13 ;  /* 0x0000000e0c0d7c24 */ /* 0x000fc8000f8e020d */
[----:B0-----:R-:W-:-:S05]  /*0620*/  IMAD.WIDE R2, R13, 0x4, R2 ;  /* 0x000000040d027825 */ /* 0x001fca00078e0202 */
[----:B------:R-:W-:Y:S01]  /*0630*/  STG.E desc[UR8][R2.64], R23 ;  /* 0x0000001702007986 */ /* 0x000fe2000c101908 */
[----:B------:R-:W-:Y:S05]  /*0640*/  EXIT ;  /* 0x000000000000794d */ /* 0x000fea0003800000 */
.L_x_2:
[----:B------:R-:W-:-:S00]  /*0650*/  BRA `(.L_x_2) ;  /* 0xfffffffc00fc7947 */ /* 0x000fc0000383ffff */
[----:B------:R-:W-:-:S00]  /*0660*/  NOP ;  /* 0x0000000000007918 */ /* 0x000fc00000000000 */
        /* <DEDUP_REMOVED lines=9> */
.L_x_3:


//--------------------- .nv.shared._Z20TiledMatMulKernelRefPKfS0_Pfiii --------------------------
	.section	.nv.shared._Z20TiledMatMulKernelRefPKfS0_Pfiii,"aw",@nobits
	.sectionflags	@""
	.align	4
.nv.shared._Z20TiledMatMulKernelRefPKfS0_Pfiii:
	.zero		3072


//--------------------- .nv.shared.reserved.0     --------------------------
	.section	.nv.shared.reserved.0,"aw",@nobits
	.weak		__nv_reservedSMEM_offset_0_alias
	.size		__nv_reservedSMEM_offset_0_alias, 0, 64
	.other		__nv_reservedSMEM_offset_0_alias,@"STO_CUDA_RESERVED_SHARED STV_DEFAULT"
__nv_reservedSMEM_offset_0_alias:
	.zero		0
	.zero		64


//--------------------- .nv.constant0._Z20TiledMatMulKernelRefPKfS0_Pfiii --------------------------
	.section	.nv.constant0._Z20TiledMatMulKernelRefPKfS0_Pfiii,"a",@progbits
	.sectionflags	@""
	.align	4
.nv.constant0._Z20TiledMatMulKernelRefPKfS0_Pfiii:
	.zero		932


//--------------------- SYMBOLS --------------------------

	.type		.nv.reservedSmem.offset0,@object
	.size		.nv.reservedSmem.offset0,0x4
	.type		.nv.reservedSmem.cap,@object
	.size		.nv.reservedSmem.cap,0x4
